//
// Generated by NVIDIA NVVM Compiler
//
// Compiler Build ID: CL-36424714
// Cuda compilation tools, release 13.0, V13.0.88
// Based on NVVM 20.0.0
//

.version 9.0
.target sm_100
.address_size 64

	// .globl	_Z12reduceKerneliPiS_
// _ZZ12reduceKerneliPiS_E5shArr has been demoted

.visible .entry _Z12reduceKerneliPiS_(
	.param .u32 _Z12reduceKerneliPiS__param_0,
	.param .u64 .ptr .align 1 _Z12reduceKerneliPiS__param_1,
	.param .u64 .ptr .align 1 _Z12reduceKerneliPiS__param_2
)
{
	.reg .pred 	%p<18>;
	.reg .b32 	%r<88>;
	.reg .b64 	%rd<15>;
	// demoted variable
	.shared .align 4 .b8 _ZZ12reduceKerneliPiS_E5shArr[256];
	ld.param.u32 	%r26, [_Z12reduceKerneliPiS__param_0];
	ld.param.u64 	%rd4, [_Z12reduceKerneliPiS__param_1];
	ld.param.u64 	%rd3, [_Z12reduceKerneliPiS__param_2];
	cvta.to.global.u64 	%rd1, %rd4;
	mov.u32 	%r1, %tid.x;
	mov.u32 	%r2, %ctaid.x;
	shl.b32 	%r28, %r2, 6;
	add.s32 	%r82, %r28, %r1;
	mov.u32 	%r29, %nctaid.x;
	shl.b32 	%r4, %r29, 6;
	setp.ge.s32 	%p1, %r82, %r26;
	mov.b32 	%r87, 0;
	@%p1 bra 	$L__BB0_7;
	add.s32 	%r32, %r82, %r4;
	max.s32 	%r33, %r26, %r32;
	setp.lt.s32 	%p2, %r32, %r26;
	selp.u32 	%r34, 1, 0, %p2;
	add.s32 	%r35, %r32, %r34;
	sub.s32 	%r36, %r33, %r35;
	div.u32 	%r37, %r36, %r4;
	add.s32 	%r38, %r37, %r34;
	add.s32 	%r5, %r38, 1;
	and.b32  	%r6, %r5, 3;
	setp.lt.u32 	%p3, %r38, 3;
	mov.b32 	%r87, 0;
	@%p3 bra 	$L__BB0_4;
	and.b32  	%r40, %r5, -4;
	neg.s32 	%r78, %r40;
	mov.b32 	%r87, 0;
	mul.wide.s32 	%rd7, %r4, 4;
$L__BB0_3:
	mul.wide.s32 	%rd5, %r82, 4;
	add.s64 	%rd6, %rd1, %rd5;
	ld.global.u32 	%r41, [%rd6];
	add.s32 	%r42, %r41, %r87;
	add.s32 	%r43, %r82, %r4;
	add.s64 	%rd8, %rd6, %rd7;
	ld.global.u32 	%r44, [%rd8];
	add.s32 	%r45, %r44, %r42;
	add.s32 	%r46, %r43, %r4;
	add.s64 	%rd9, %rd8, %rd7;
	ld.global.u32 	%r47, [%rd9];
	add.s32 	%r48, %r47, %r45;
	add.s32 	%r49, %r46, %r4;
	add.s64 	%rd10, %rd9, %rd7;
	ld.global.u32 	%r50, [%rd10];
	add.s32 	%r87, %r50, %r48;
	add.s32 	%r82, %r49, %r4;
	add.s32 	%r78, %r78, 4;
	setp.ne.s32 	%p4, %r78, 0;
	@%p4 bra 	$L__BB0_3;
$L__BB0_4:
	setp.eq.s32 	%p5, %r6, 0;
	@%p5 bra 	$L__BB0_7;
	neg.s32 	%r84, %r6;
$L__BB0_6:
	.pragma "nounroll";
	mul.wide.s32 	%rd11, %r82, 4;
	add.s64 	%rd12, %rd1, %rd11;
	ld.global.u32 	%r51, [%rd12];
	add.s32 	%r87, %r51, %r87;
	add.s32 	%r82, %r82, %r4;
	add.s32 	%r84, %r84, 1;
	setp.ne.s32 	%p6, %r84, 0;
	@%p6 bra 	$L__BB0_6;
$L__BB0_7:
	shl.b32 	%r52, %r1, 2;
	mov.u32 	%r53, _ZZ12reduceKerneliPiS_E5shArr;
	add.s32 	%r25, %r53, %r52;
	st.shared.u32 	[%r25], %r87;
	bar.sync 	0;
	cvta.to.global.u64 	%rd13, %rd3;
	mul.wide.u32 	%rd14, %r2, 4;
	add.s64 	%rd2, %rd13, %rd14;
	setp.gt.u32 	%p7, %r1, 31;
	@%p7 bra 	$L__BB0_9;
	ld.shared.u32 	%r54, [%r25+128];
	ld.shared.u32 	%r55, [%r25];
	add.s32 	%r56, %r55, %r54;
	st.shared.u32 	[%r25], %r56;
$L__BB0_9:
	setp.ne.s32 	%p8, %r1, 0;
	bar.sync 	0;
	@%p8 bra 	$L__BB0_11;
	ld.shared.u32 	%r57, [_ZZ12reduceKerneliPiS_E5shArr];
	st.global.u32 	[%rd2], %r57;
$L__BB0_11:
	setp.gt.u32 	%p9, %r1, 15;
	@%p9 bra 	$L__BB0_13;
	ld.shared.u32 	%r58, [%r25+64];
	ld.shared.u32 	%r59, [%r25];
	add.s32 	%r60, %r59, %r58;
	st.shared.u32 	[%r25], %r60;
$L__BB0_13:
	setp.ne.s32 	%p10, %r1, 0;
	bar.sync 	0;
	@%p10 bra 	$L__BB0_15;
	ld.shared.u32 	%r61, [_ZZ12reduceKerneliPiS_E5shArr];
	st.global.u32 	[%rd2], %r61;
$L__BB0_15:
	setp.gt.u32 	%p11, %r1, 7;
	@%p11 bra 	$L__BB0_17;
	ld.shared.u32 	%r62, [%r25+32];
	ld.shared.u32 	%r63, [%r25];
	add.s32 	%r64, %r63, %r62;
	st.shared.u32 	[%r25], %r64;
$L__BB0_17:
	setp.ne.s32 	%p12, %r1, 0;
	bar.sync 	0;
	@%p12 bra 	$L__BB0_19;
	ld.shared.u32 	%r65, [_ZZ12reduceKerneliPiS_E5shArr];
	st.global.u32 	[%rd2], %r65;
$L__BB0_19:
	setp.gt.u32 	%p13, %r1, 3;
	@%p13 bra 	$L__BB0_21;
	ld.shared.u32 	%r66, [%r25+16];
	ld.shared.u32 	%r67, [%r25];
	add.s32 	%r68, %r67, %r66;
	st.shared.u32 	[%r25], %r68;
$L__BB0_21:
	setp.ne.s32 	%p14, %r1, 0;
	bar.sync 	0;
	@%p14 bra 	$L__BB0_23;
	ld.shared.u32 	%r69, [_ZZ12reduceKerneliPiS_E5shArr];
	st.global.u32 	[%rd2], %r69;
$L__BB0_23:
	setp.gt.u32 	%p15, %r1, 1;
	@%p15 bra 	$L__BB0_25;
	ld.shared.u32 	%r70, [%r25+8];
	ld.shared.u32 	%r71, [%r25];
	add.s32 	%r72, %r71, %r70;
	st.shared.u32 	[%r25], %r72;
$L__BB0_25:
	setp.ne.s32 	%p16, %r1, 0;
	bar.sync 	0;
	@%p16 bra 	$L__BB0_27;
	ld.shared.u32 	%r73, [_ZZ12reduceKerneliPiS_E5shArr];
	st.global.u32 	[%rd2], %r73;
	ld.shared.u32 	%r74, [_ZZ12reduceKerneliPiS_E5shArr+4];
	ld.shared.u32 	%r75, [%r25];
	add.s32 	%r76, %r75, %r74;
	st.shared.u32 	[%r25], %r76;
$L__BB0_27:
	setp.ne.s32 	%p17, %r1, 0;
	bar.sync 	0;
	@%p17 bra 	$L__BB0_29;
	ld.shared.u32 	%r77, [_ZZ12reduceKerneliPiS_E5shArr];
	st.global.u32 	[%rd2], %r77;
$L__BB0_29:
	ret;

}


// ===== COMPILED SASS (sm_100) =====

	.target	sm_100

	.elftype	@"ET_EXEC"


//--------------------- .note.nv.tkinfo           --------------------------
	.section	.note.nv.tkinfo,"",@"SHT_NOTE"
	.sectionflags	@"SHF_NOTE_NV_TKINFO"
	.tkinfo
        /*0018*/ 	.word	0x00000002
        /*0030*/ 	.string	""
        /*0030*/ 	.string	"ptxas"
        /*0030*/ 	.string	"Cuda compilation tools, release 13.0, V13.0.88"
        /*0030*/ 	.string	"Build cuda_13.0.r13.0/compiler.36424714_0"
        /*0030*/ 	.string	"-arch sm_100 -m 64 "



//--------------------- .note.nv.cuinfo           --------------------------
	.section	.note.nv.cuinfo,"",@"SHT_NOTE"
	.sectionflags	@"SHF_NOTE_NV_CUINFO"
        /*0018*/ 	.short	0x0002
        /*001a*/ 	.short	0x0064
        /*001c*/ 	.short	0x0082
	.zero		2


//--------------------- .nv.info                  --------------------------
	.section	.nv.info,"",@"SHT_CUDA_INFO"
	.align	4


	//----- nvinfo : EIATTR_REGCOUNT
	.align		4
        /*0000*/ 	.byte	0x04, 0x2f
        /*0002*/ 	.short	(.L_1 - .L_0)
	.align		4
.L_0:
        /*0004*/ 	.word	index@(_Z12reduceKerneliPiS_)
        /*0008*/ 	.word	0x00000020


	//----- nvinfo : EIATTR_FRAME_SIZE
	.align		4
.L_1:
        /*000c*/ 	.byte	0x04, 0x11
        /*000e*/ 	.short	(.L_3 - .L_2)
	.align		4
.L_2:
        /*0010*/ 	.word	index@(_Z12reduceKerneliPiS_)
        /*0014*/ 	.word	0x00000000


	//----- nvinfo : EIATTR_MIN_STACK_SIZE
	.align		4
.L_3:
        /*0018*/ 	.byte	0x04, 0x12
        /*001a*/ 	.short	(.L_5 - .L_4)
	.align		4
.L_4:
        /*001c*/ 	.word	index@(_Z12reduceKerneliPiS_)
        /*0020*/ 	.word	0x00000000
.L_5:


//--------------------- .nv.compat                --------------------------
	.section	.nv.compat,"",@"SHT_CUDA_COMPAT_INFO"
	.align	4
        /*0000*/ 	.byte	0x02, 0x09, 0x00, 0x00, 0x02, 0x02, 0x01, 0x00, 0x02, 0x05, 0x05, 0x00, 0x03, 0x07, 0x01, 0x01
        /*0010*/ 	.byte	0x02, 0x03, 0x00, 0x00, 0x02, 0x06, 0x01, 0x00, 0x04, 0x0b, 0x08, 0x00, 0x09, 0x00, 0x00, 0x00
        /*0020*/ 	.byte	0x00, 0x00, 0x00, 0x00


//--------------------- .nv.info._Z12reduceKerneliPiS_ --------------------------
	.section	.nv.info._Z12reduceKerneliPiS_,"",@"SHT_CUDA_INFO"
	.sectionflags	@""
	.align	4


	//----- nvinfo : EIATTR_CUDA_API_VERSION
	.align		4
        /*0000*/ 	.byte	0x04, 0x37
        /*0002*/ 	.short	(.L_7 - .L_6)
.L_6:
        /*0004*/ 	.word	0x00000082


	//----- nvinfo : EIATTR_KPARAM_INFO
	.align		4
.L_7:
        /*0008*/ 	.byte	0x04, 0x17
        /*000a*/ 	.short	(.L_9 - .L_8)
.L_8:
        /*000c*/ 	.word	0x00000000
        /*0010*/ 	.short	0x0002
        /*0012*/ 	.short	0x0010
        /*0014*/ 	.byte	0x00, 0xf5, 0x21, 0x00


	//----- nvinfo : EIATTR_KPARAM_INFO
	.align		4
.L_9:
        /*0018*/ 	.byte	0x04, 0x17
        /*001a*/ 	.short	(.L_11 - .L_10)
.L_10:
        /*001c*/ 	.word	0x00000000
        /*0020*/ 	.short	0x0001
        /*0022*/ 	.short	0x0008
        /*0024*/ 	.byte	0x00, 0xf5, 0x21, 0x00


	//----- nvinfo : EIATTR_KPARAM_INFO
	.align		4
.L_11:
        /*0028*/ 	.byte	0x04, 0x17
        /*002a*/ 	.short	(.L_13 - .L_12)
.L_12:
        /*002c*/ 	.word	0x00000000
        /*0030*/ 	.short	0x0000
        /*0032*/ 	.short	0x0000
        /*0034*/ 	.byte	0x00, 0xf0, 0x11, 0x00


	//----- nvinfo : EIATTR_SPARSE_MMA_MASK
	.align		4
.L_13:
        /*0038*/ 	.byte	0x03, 0x50
        /*003a*/ 	.short	0x0000


	//----- nvinfo : EIATTR_MAXREG_COUNT
	.align		4
        /*003c*/ 	.byte	0x03, 0x1b
        /*003e*/ 	.short	0x00ff


	//----- nvinfo : EIATTR_NUM_BARRIERS
	.align		4
        /*0040*/ 	.byte	0x02, 0x4c
        /*0042*/ 	.byte	0x01
	.zero		1


	//----- nvinfo : EIATTR_MERCURY_ISA_VERSION
	.align		4
        /*0044*/ 	.byte	0x03, 0x5f
        /*0046*/ 	.short	0x0101


	//----- nvinfo : EIATTR_VRC_CTA_INIT_COUNT
	.align		4
        /*0048*/ 	.byte	0x02, 0x4a
	.zero		1
	.zero		1


	//----- nvinfo : EIATTR_EXIT_INSTR_OFFSETS
	.align		4
        /*004c*/ 	.byte	0x04, 0x1c
        /*004e*/ 	.short	(.L_15 - .L_14)


	//   ....[0]....
.L_14:
        /*0050*/ 	.word	0x00000e20


	//   ....[1]....
        /*0054*/ 	.word	0x00000e50


	//----- nvinfo : EIATTR_CRS_STACK_SIZE
	.align		4
.L_15:
        /*0058*/ 	.byte	0x04, 0x1e
        /*005a*/ 	.short	(.L_17 - .L_16)
.L_16:
        /*005c*/ 	.word	0x00000000


	//----- nvinfo : EIATTR_CBANK_PARAM_SIZE
	.align		4
.L_17:
        /*0060*/ 	.byte	0x03, 0x19
        /*0062*/ 	.short	0x0018


	//----- nvinfo : EIATTR_PARAM_CBANK
	.align		4
        /*0064*/ 	.byte	0x04, 0x0a
        /*0066*/ 	.short	(.L_19 - .L_18)
	.align		4
.L_18:
        /*0068*/ 	.word	index@(.nv.constant0._Z12reduceKerneliPiS_)
        /*006c*/ 	.short	0x0380
        /*006e*/ 	.short	0x0018


	//----- nvinfo : EIATTR_SW_WAR
	.align		4
.L_19:
        /*0070*/ 	.byte	0x04, 0x36
        /*0072*/ 	.short	(.L_21 - .L_20)
.L_20:
        /*0074*/ 	.word	0x00000008
.L_21:


//--------------------- .nv.callgraph             --------------------------
	.section	.nv.callgraph,"",@"SHT_CUDA_CALLGRAPH"
	.align	4
	.sectionentsize	8
	.align		4
        /*0000*/ 	.word	0x00000000
	.align		4
        /*0004*/ 	.word	0xffffffff
	.align		4
        /*0008*/ 	.word	0x00000000
	.align		4
        /*000c*/ 	.word	0xfffffffe
	.align		4
        /*0010*/ 	.word	0x00000000
	.align		4
        /*0014*/ 	.word	0xfffffffd
	.align		4
        /*0018*/ 	.word	0x00000000
	.align		4
        /*001c*/ 	.word	0xfffffffc


//--------------------- .text._Z12reduceKerneliPiS_ --------------------------
	.section	.text._Z12reduceKerneliPiS_,"ax",@progbits
	.align	128
        .global         _Z12reduceKerneliPiS_
        .type           _Z12reduceKerneliPiS_,@function
        .size           _Z12reduceKerneliPiS_,(.L_x_13 - _Z12reduceKerneliPiS_)
        .other          _Z12reduceKerneliPiS_,@"STO_CUDA_ENTRY STV_DEFAULT"
_Z12reduceKerneliPiS_:
.text._Z12reduceKerneliPiS_:
[----:B------:R-:W-:Y:S01]  /*0000*/  LDC R1, c[0x0][0x37c] ;  /* 0x0000df00ff017b82 */ /* 0x000fe20000000800 */
[----:B------:R-:W0:Y:S01]  /*0010*/  S2R R0, SR_TID.X ;  /* 0x0000000000007919 */ /* 0x000e220000002100 */
[----:B------:R-:W1:Y:S06]  /*0020*/  LDCU UR8, c[0x0][0x380] ;  /* 0x00007000ff0877ac */ /* 0x000e6c0008000800 */
[----:B------:R-:W2:Y:S01]  /*0030*/  LDC R4, c[0x0][0x370] ;  /* 0x0000dc00ff047b82 */ /* 0x000ea20000000800 */
[----:B------:R-:W-:Y:S01]  /*0040*/  BSSY.RECONVERGENT B2, `(.L_x_0) ;  /* 0x00000a7000027945 */ /* 0x000fe20003800200 */
[----:B------:R-:W0:Y:S01]  /*0050*/  S2R R3, SR_CTAID.X ;  /* 0x0000000000037919 */ /* 0x000e220000002500 */
[----:B------:R-:W3:Y:S01]  /*0060*/  LDCU.64 UR6, c[0x0][0x358] ;  /* 0x00006b00ff0677ac */ /* 0x000ee20008000a00 */
[----:B------:R-:W-:-:S02]  /*0070*/  IMAD.MOV.U32 R7, RZ, RZ, RZ ;  /* 0x000000ffff077224 */ /* 0x000fc400078e00ff */
[----:B0-----:R-:W-:-:S05]  /*0080*/  IMAD R5, R3, 0x40, R0 ;  /* 0x0000004003057824 */ /* 0x001fca00078e0200 */
[----:B-1----:R-:W-:-:S13]  /*0090*/  ISETP.GE.AND P0, PT, R5, UR8, PT ;  /* 0x0000000805007c0c */ /* 0x002fda000bf06270 */
[----:B--23--:R-:W-:Y:S05]  /*00a0*/  @P0 BRA `(.L_x_1) ;  /* 0x0000000800800947 */ /* 0x00cfea0003800000 */
[----:B------:R-:W-:Y:S01]  /*00b0*/  IMAD.SHL.U32 R4, R4, 0x40, RZ ;  /* 0x0000004004047824 */ /* 0x000fe200078e00ff */
[----:B------:R-:W-:Y:S03]  /*00c0*/  BSSY.RECONVERGENT B1, `(.L_x_2) ;  /* 0x0000093000017945 */ /* 0x000fe60003800200 */
[----:B------:R-:W0:Y:S01]  /*00d0*/  I2F.U32.RP R10, R4 ;  /* 0x00000004000a7306 */ /* 0x000e220000209000 */
[C---:B------:R-:W-:Y:S01]  /*00e0*/  IMAD.IADD R2, R4.reuse, 0x1, R5 ;  /* 0x0000000104027824 */ /* 0x040fe200078e0205 */
[----:B------:R-:W-:Y:S01]  /*00f0*/  ISETP.NE.U32.AND P2, PT, R4, RZ, PT ;  /* 0x000000ff0400720c */ /* 0x000fe20003f45070 */
[----:B------:R-:W-:-:S03]  /*0100*/  IMAD.MOV R11, RZ, RZ, -R4 ;  /* 0x000000ffff0b7224 */ /* 0x000fc600078e0a04 */
[C---:B------:R-:W-:Y:S02]  /*0110*/  ISETP.GE.AND P0, PT, R2.reuse, UR8, PT ;  /* 0x0000000802007c0c */ /* 0x040fe4000bf06270 */
[----:B------:R-:W-:Y:S02]  /*0120*/  VIMNMX R9, PT, PT, R2, UR8, !PT ;  /* 0x0000000802097c48 */ /* 0x000fe4000ffe0100 */
[----:B------:R-:W-:-:S04]  /*0130*/  SEL R8, RZ, 0x1, P0 ;  /* 0x00000001ff087807 */ /* 0x000fc80000000000 */
[----:B------:R-:W-:Y:S01]  /*0140*/  IADD3 R9, PT, PT, R9, -R2, -R8 ;  /* 0x8000000209097210 */ /* 0x000fe20007ffe808 */
[----:B0-----:R-:W0:Y:S02]  /*0150*/  MUFU.RCP R10, R10 ;  /* 0x0000000a000a7308 */ /* 0x001e240000001000 */
[----:B0-----:R-:W-:-:S06]  /*0160*/  VIADD R6, R10, 0xffffffe ;  /* 0x0ffffffe0a067836 */ /* 0x001fcc0000000000 */
[----:B------:R0:W1:Y:S02]  /*0170*/  F2I.FTZ.U32.TRUNC.NTZ R7, R6 ;  /* 0x0000000600077305 */ /* 0x000064000021f000 */
[----:B0-----:R-:W-:Y:S02]  /*0180*/  HFMA2 R6, -RZ, RZ, 0, 0 ;  /* 0x00000000ff067431 */ /* 0x001fe400000001ff */
[----:B-1----:R-:W-:-:S04]  /*0190*/  IMAD R11, R11, R7, RZ ;  /* 0x000000070b0b7224 */ /* 0x002fc800078e02ff */
[----:B------:R-:W-:-:S06]  /*01a0*/  IMAD.HI.U32 R10, R7, R11, R6 ;  /* 0x0000000b070a7227 */ /* 0x000fcc00078e0006 */
[----:B------:R-:W-:-:S04]  /*01b0*/  IMAD.HI.U32 R7, R10, R9, RZ ;  /* 0x000000090a077227 */ /* 0x000fc800078e00ff */
[----:B------:R-:W-:-:S04]  /*01c0*/  IMAD.MOV R2, RZ, RZ, -R7 ;  /* 0x000000ffff027224 */ /* 0x000fc800078e0a07 */
[----:B------:R-:W-:-:S05]  /*01d0*/  IMAD R9, R4, R2, R9 ;  /* 0x0000000204097224 */ /* 0x000fca00078e0209 */
[----:B------:R-:W-:-:S13]  /*01e0*/  ISETP.GE.U32.AND P0, PT, R9, R4, PT ;  /* 0x000000040900720c */ /* 0x000fda0003f06070 */
[----:B------:R-:W-:Y:S02]  /*01f0*/  @P0 IMAD.IADD R9, R9, 0x1, -R4 ;  /* 0x0000000109090824 */ /* 0x000fe400078e0a04 */
[----:B------:R-:W-:-:S03]  /*0200*/  @P0 VIADD R7, R7, 0x1 ;  /* 0x0000000107070836 */ /* 0x000fc60000000000 */
[----:B------:R-:W-:-:S13]  /*0210*/  ISETP.GE.U32.AND P1, PT, R9, R4, PT ;  /* 0x000000040900720c */ /* 0x000fda0003f26070 */
[----:B------:R-:W-:Y:S01]  /*0220*/  @P1 VIADD R7, R7, 0x1 ;  /* 0x0000000107071836 */ /* 0x000fe20000000000 */
[----:B------:R-:W-:-:S05]  /*0230*/  @!P2 LOP3.LUT R7, RZ, R4, RZ, 0x33, !PT ;  /* 0x00000004ff07a212 */ /* 0x000fca00078e33ff */
[----:B------:R-:W-:-:S05]  /*0240*/  IMAD.IADD R7, R8, 0x1, R7 ;  /* 0x0000000108077824 */ /* 0x000fca00078e0207 */
[C---:B------:R-:W-:Y:S02]  /*0250*/  ISETP.GE.U32.AND P0, PT, R7.reuse, 0x3, PT ;  /* 0x000000030700780c */ /* 0x040fe40003f06070 */
[----:B------:R-:W-:Y:S01]  /*0260*/  IADD3 R2, PT, PT, R7, 0x1, RZ ;  /* 0x0000000107027810 */ /* 0x000fe20007ffe0ff */
[----:B------:R-:W-:-:S03]  /*0270*/  IMAD.MOV.U32 R7, RZ, RZ, RZ ;  /* 0x000000ffff077224 */ /* 0x000fc600078e00ff */
[----:B------:R-:W-:-:S07]  /*0280*/  LOP3.LUT R6, R2, 0x3, RZ, 0xc0, !PT ;  /* 0x0000000302067812 */ /* 0x000fce00078ec0ff */
[----:B------:R-:W-:Y:S05]  /*0290*/  @!P0 BRA `(.L_x_3) ;  /* 0x0000000400d48947 */ /* 0x000fea0003800000 */
[----:B------:R-:W-:Y:S01]  /*02a0*/  LOP3.LUT R2, R2, 0xfffffffc, RZ, 0xc0, !PT ;  /* 0xfffffffc02027812 */ /* 0x000fe200078ec0ff */
[----:B------:R-:W-:Y:S01]  /*02b0*/  BSSY.RELIABLE B0, `(.L_x_4) ;  /* 0x0000063000007945 */ /* 0x000fe20003800100 */
[----:B------:R-:W-:-:S03]  /*02c0*/  IMAD.MOV.U32 R7, RZ, RZ, RZ ;  /* 0x000000ffff077224 */ /* 0x000fc600078e00ff */
[----:B------:R-:W-:-:S05]  /*02d0*/  IMAD.MOV R2, RZ, RZ, -R2 ;  /* 0x000000ffff027224 */ /* 0x000fca00078e0a02 */
[----:B------:R-:W-:-:S13]  /*02e0*/  ISETP.GE.AND P0, PT, R2, RZ, PT ;  /* 0x000000ff0200720c */ /* 0x000fda0003f06270 */
[----:B------:R-:W-:Y:S05]  /*02f0*/  @P0 BRA `(.L_x_5) ;  /* 0x0000000400780947 */ /* 0x000fea0003800000 */
[----:B------:R-:W-:Y:S01]  /*0300*/  IMAD.MOV R8, RZ, RZ, -R2 ;  /* 0x000000ffff087224 */ /* 0x000fe200078e0a02 */
[----:B------:R-:W-:Y:S01]  /*0310*/  BSSY.RECONVERGENT B3, `(.L_x_6) ;  /* 0x0000039000037945 */ /* 0x000fe20003800200 */
[----:B------:R-:W-:-:S03]  /*0320*/  PLOP3.LUT P0, PT, PT, PT, PT, 0x80, 0x8 ;  /* 0x000000000008781c */ /* 0x000fc60003f0f070 */
[----:B------:R-:W-:-:S13]  /*0330*/  ISETP.GT.AND P1, PT, R8, 0xc, PT ;  /* 0x0000000c0800780c */ /* 0x000fda0003f24270 */
[----:B------:R-:W-:Y:S05]  /*0340*/  @!P1 BRA `(.L_x_7) ;  /* 0x0000000000d49947 */ /* 0x000fea0003800000 */
[----:B------:R-:W-:-:S13]  /*0350*/  PLOP3.LUT P0, PT, PT, PT, PT, 0x8, 0x80 ;  /* 0x000000000080781c */ /* 0x000fda0003f0e170 */
.L_x_8:
[----:B------:R-:W0:Y:S01]  /*0360*/  LDC.64 R18, c[0x0][0x388] ;  /* 0x0000e200ff127b82 */ /* 0x000e220000000a00 */
[----:B------:R-:W-:-:S04]  /*0370*/  IADD3 R11, PT, PT, R4, R5, R4 ;  /* 0x00000005040b7210 */ /* 0x000fc80007ffe004 */
[----:B------:R-:W-:Y:S01]  /*0380*/  IADD3 R11, PT, PT, R4, R11, R4 ;  /* 0x0000000b040b7210 */ /* 0x000fe20007ffe004 */
[----:B0-----:R-:W-:-:S03]  /*0390*/  IMAD.WIDE R8, R5, 0x4, R18 ;  /* 0x0000000405087825 */ /* 0x001fc600078e0212 */
[----:B------:R-:W-:Y:S01]  /*03a0*/  IADD3 R5, PT, PT, R4, R11, R4 ;  /* 0x0000000b04057210 */ /* 0x000fe20007ffe004 */
[----:B------:R-:W-:-:S03]  /*03b0*/  IMAD.WIDE R24, R11, 0x4, R18 ;  /* 0x000000040b187825 */ /* 0x000fc600078e0212 */
[C---:B------:R-:W-:Y:S01]  /*03c0*/  IADD3 R5, PT, PT, R4.reuse, R5, R4 ;  /* 0x0000000504057210 */ /* 0x040fe20007ffe004 */
[C---:B------:R-:W-:Y:S02]  /*03d0*/  IMAD.WIDE R12, R4.reuse, 0x4, R8 ;  /* 0x00000004040c7825 */ /* 0x040fe400078e0208 */
[----:B------:R-:W2:Y:S02]  /*03e0*/  LDG.E R8, desc[UR6][R8.64] ;  /* 0x0000000608087981 */ /* 0x000ea4000c1e1900 */
[C---:B------:R-:W-:Y:S02]  /*03f0*/  IMAD.WIDE R20, R4.reuse, 0x4, R24 ;  /* 0x0000000404147825 */ /* 0x040fe400078e0218 */
[----:B------:R-:W3:Y:S02]  /*0400*/  LDG.E R24, desc[UR6][R24.64] ;  /* 0x0000000618187981 */ /* 0x000ee4000c1e1900 */
[----:B------:R-:W-:-:S04]  /*0410*/  IMAD.WIDE R28, R4, 0x4, R12 ;  /* 0x00000004041c7825 */ /* 0x000fc800078e020c */
[----:B------:R-:W-:Y:S01]  /*0420*/  IMAD.WIDE R16, R5, 0x4, R18 ;  /* 0x0000000405107825 */ /* 0x000fe200078e0212 */
[C---:B------:R-:W-:Y:S01]  /*0430*/  IADD3 R5, PT, PT, R4.reuse, R5, R4 ;  /* 0x0000000504057210 */ /* 0x040fe20007ffe004 */
[----:B------:R0:W2:Y:S02]  /*0440*/  LDG.E R9, desc[UR6][R12.64] ;  /* 0x000000060c097981 */ /* 0x0000a4000c1e1900 */
[C---:B------:R-:W-:Y:S01]  /*0450*/  IMAD.WIDE R22, R4.reuse, 0x4, R28 ;  /* 0x0000000404167825 */ /* 0x040fe200078e021c */
[C---:B------:R-:W-:Y:S01]  /*0460*/  IADD3 R5, PT, PT, R4.reuse, R5, R4 ;  /* 0x0000000504057210 */ /* 0x040fe20007ffe004 */
[----:B------:R-:W4:Y:S02]  /*0470*/  LDG.E R26, desc[UR6][R28.64] ;  /* 0x000000061c1a7981 */ /* 0x000f24000c1e1900 */
[C---:B------:R-:W-:Y:S02]  /*0480*/  IMAD.WIDE R10, R4.reuse, 0x4, R20 ;  /* 0x00000004040a7825 */ /* 0x040fe400078e0214 */
[----:B------:R1:W4:Y:S02]  /*0490*/  LDG.E R25, desc[UR6][R22.64] ;  /* 0x0000000616197981 */ /* 0x000324000c1e1900 */
[----:B------:R-:W-:-:S02]  /*04a0*/  IMAD.WIDE R14, R4, 0x4, R16 ;  /* 0x00000004040e7825 */ /* 0x000fc400078e0210 */
[----:B------:R-:W3:Y:S02]  /*04b0*/  LDG.E R21, desc[UR6][R20.64] ;  /* 0x0000000614157981 */ /* 0x000ee4000c1e1900 */
[----:B------:R-:W-:Y:S02]  /*04c0*/  IMAD.WIDE R18, R5, 0x4, R18 ;  /* 0x0000000405127825 */ /* 0x000fe400078e0212 */
[----:B------:R-:W5:Y:S02]  /*04d0*/  LDG.E R16, desc[UR6][R16.64] ;  /* 0x0000000610107981 */ /* 0x000f64000c1e1900 */
[C---:B0-----:R-:W-:Y:S02]  /*04e0*/  IMAD.WIDE R12, R4.reuse, 0x4, R10 ;  /* 0x00000004040c7825 */ /* 0x041fe400078e020a */
[----:B------:R-:W5:Y:S04]  /*04f0*/  LDG.E R27, desc[UR6][R14.64] ;  /* 0x000000060e1b7981 */ /* 0x000f68000c1e1900 */
[----:B------:R0:W5:Y:S01]  /*0500*/  LDG.E R20, desc[UR6][R10.64] ;  /* 0x000000060a147981 */ /* 0x000162000c1e1900 */
[----:B-1----:R-:W-:-:S03]  /*0510*/  IMAD.WIDE R22, R4, 0x4, R18 ;  /* 0x0000000404167825 */ /* 0x002fc600078e0212 */
[----:B------:R-:W5:Y:S04]  /*0520*/  LDG.E R13, desc[UR6][R12.64] ;  /* 0x000000060c0d7981 */ /* 0x000f68000c1e1900 */
[----:B------:R-:W5:Y:S01]  /*0530*/  LDG.E R18, desc[UR6][R18.64] ;  /* 0x0000000612127981 */ /* 0x000f62000c1e1900 */
[----:B0-----:R-:W-:-:S05]  /*0540*/  IMAD.WIDE R10, R4, 0x4, R14 ;  /* 0x00000004040a7825 */ /* 0x001fca00078e020e */
[----:B------:R0:W5:Y:S01]  /*0550*/  LDG.E R12, desc[UR6][R10.64] ;  /* 0x000000060a0c7981 */ /* 0x000162000c1e1900 */
[----:B------:R-:W-:-:S06]  /*0560*/  IMAD.WIDE R28, R4, 0x4, R10 ;  /* 0x00000004041c7825 */ /* 0x000fcc00078e020a */
[----:B------:R-:W5:Y:S01]  /*0570*/  LDG.E R29, desc[UR6][R28.64] ;  /* 0x000000061c1d7981 */ /* 0x000f62000c1e1900 */
[----:B0-----:R-:W-:-:S03]  /*0580*/  IMAD.WIDE R10, R4, 0x4, R22 ;  /* 0x00000004040a7825 */ /* 0x001fc600078e0216 */
[----:B------:R-:W5:Y:S01]  /*0590*/  LDG.E R23, desc[UR6][R22.64] ;  /* 0x0000000616177981 */ /* 0x000f62000c1e1900 */
[----:B------:R-:W-:-:S03]  /*05a0*/  IMAD.WIDE R14, R4, 0x4, R10 ;  /* 0x00000004040e7825 */ /* 0x000fc600078e020a */
[----:B------:R-:W5:Y:S04]  /*05b0*/  LDG.E R17, desc[UR6][R10.64] ;  /* 0x000000060a117981 */ /* 0x000f68000c1e1900 */
[----:B------:R-:W5:Y:S01]  /*05c0*/  LDG.E R14, desc[UR6][R14.64] ;  /* 0x000000060e0e7981 */ /* 0x000f62000c1e1900 */
[----:B------:R-:W-:-:S04]  /*05d0*/  IADD3 R2, PT, PT, R2, 0x10, RZ ;  /* 0x0000001002027810 */ /* 0x000fc80007ffe0ff */
[----:B------:R-:W-:Y:S02]  /*05e0*/  ISETP.GE.AND P1, PT, R2, -0xc, PT ;  /* 0xfffffff40200780c */ /* 0x000fe40003f26270 */
[----:B------:R-:W-:-:S04]  /*05f0*/  IADD3 R5, PT, PT, R4, R5, R4 ;  /* 0x0000000504057210 */ /* 0x000fc80007ffe004 */
[----:B------:R-:W-:Y:S02]  /*0600*/  IADD3 R5, PT, PT, R4, R5, R4 ;  /* 0x0000000504057210 */ /* 0x000fe40007ffe004 */
[----:B--2---:R-:W-:-:S04]  /*0610*/  IADD3 R8, PT, PT, R9, R8, R7 ;  /* 0x0000000809087210 */ /* 0x004fc80007ffe007 */
[----:B----4-:R-:W-:-:S04]  /*0620*/  IADD3 R8, PT, PT, R25, R26, R8 ;  /* 0x0000001a19087210 */ /* 0x010fc80007ffe008 */
[----:B---3--:R-:W-:-:S04]  /*0630*/  IADD3 R8, PT, PT, R21, R24, R8 ;  /* 0x0000001815087210 */ /* 0x008fc80007ffe008 */
[----:B-----5:R-:W-:-:S04]  /*0640*/  IADD3 R8, PT, PT, R13, R20, R8 ;  /* 0x000000140d087210 */ /* 0x020fc80007ffe008 */
[----:B------:R-:W-:-:S04]  /*0650*/  IADD3 R8, PT, PT, R27, R16, R8 ;  /* 0x000000101b087210 */ /* 0x000fc80007ffe008 */
[----:B------:R-:W-:-:S04]  /*0660*/  IADD3 R8, PT, PT, R29, R12, R8 ;  /* 0x0000000c1d087210 */ /* 0x000fc80007ffe008 */
[----:B------:R-:W-:-:S04]  /*0670*/  IADD3 R8, PT, PT, R23, R18, R8 ;  /* 0x0000001217087210 */ /* 0x000fc80007ffe008 */
[----:B------:R-:W-:Y:S01]  /*0680*/  IADD3 R7, PT, PT, R14, R17, R8 ;  /* 0x000000110e077210 */ /* 0x000fe20007ffe008 */
[----:B------:R-:W-:Y:S06]  /*0690*/  @!P1 BRA `(.L_x_8) ;  /* 0xfffffffc00309947 */ /* 0x000fec000383ffff */
.L_x_7:
[----:B------:R-:W-:Y:S05]  /*06a0*/  BSYNC.RECONVERGENT B3 ;  /* 0x0000000000037941 */ /* 0x000fea0003800200 */
.L_x_6:
[----:B------:R-:W-:Y:S01]  /*06b0*/  IMAD.MOV R8, RZ, RZ, -R2 ;  /* 0x000000ffff087224 */ /* 0x000fe200078e0a02 */
[----:B------:R-:W-:Y:S04]  /*06c0*/  BSSY.RECONVERGENT B3, `(.L_x_9) ;  /* 0x000001e000037945 */ /* 0x000fe80003800200 */
[----:B------:R-:W-:-:S13]  /*06d0*/  ISETP.GT.AND P1, PT, R8, 0x4, PT ;  /* 0x000000040800780c */ /* 0x000fda0003f24270 */
[----:B------:R-:W-:Y:S05]  /*06e0*/  @!P1 BRA `(.L_x_10) ;  /* 0x00000000006c9947 */ /* 0x000fea0003800000 */
[----:B------:R-:W0:Y:S01]  /*06f0*/  LDC.64 R12, c[0x0][0x388] ;  /* 0x0000e200ff0c7b82 */ /* 0x000e220000000a00 */
[----:B------:R-:W-:Y:S01]  /*0700*/  IADD3 R9, PT, PT, R4, R5, R4 ;  /* 0x0000000504097210 */ /* 0x000fe20007ffe004 */
[----:B0-----:R-:W-:-:S03]  /*0710*/  IMAD.WIDE R22, R5, 0x4, R12 ;  /* 0x0000000405167825 */ /* 0x001fc600078e020c */
[C---:B------:R-:W-:Y:S01]  /*0720*/  IADD3 R5, PT, PT, R4.reuse, R9, R4 ;  /* 0x0000000904057210 */ /* 0x040fe20007ffe004 */
[----:B------:R-:W-:Y:S02]  /*0730*/  IMAD.WIDE R14, R4, 0x4, R22 ;  /* 0x00000004040e7825 */ /* 0x000fe400078e0216 */
[----:B------:R-:W2:Y:S02]  /*0740*/  LDG.E R22, desc[UR6][R22.64] ;  /* 0x0000000616167981 */ /* 0x000ea4000c1e1900 */
[----:B------:R-:W-:-:S04]  /*0750*/  IMAD.WIDE R12, R5, 0x4, R12 ;  /* 0x00000004050c7825 */ /* 0x000fc800078e020c */
[C---:B------:R-:W-:Y:S02]  /*0760*/  IMAD.WIDE R8, R4.reuse, 0x4, R14 ;  /* 0x0000000404087825 */ /* 0x040fe400078e020e */
[----:B------:R-:W2:Y:S02]  /*0770*/  LDG.E R14, desc[UR6][R14.64] ;  /* 0x000000060e0e7981 */ /* 0x000ea4000c1e1900 */
[C---:B------:R-:W-:Y:S02]  /*0780*/  IMAD.WIDE R10, R4.reuse, 0x4, R12 ;  /* 0x00000004040a7825 */ /* 0x040fe400078e020c */
[----:B------:R-:W3:Y:S02]  /*0790*/  LDG.E R13, desc[UR6][R12.64] ;  /* 0x000000060c0d7981 */ /* 0x000ee4000c1e1900 */
[C---:B------:R-:W-:Y:S02]  /*07a0*/  IMAD.WIDE R16, R4.reuse, 0x4, R8 ;  /* 0x0000000404107825 */ /* 0x040fe400078e0208 */
[----:B------:R-:W4:Y:S02]  /*07b0*/  LDG.E R9, desc[UR6][R8.64] ;  /* 0x0000000608097981 */ /* 0x000f24000c1e1900 */
[----:B------:R-:W-:-:S02]  /*07c0*/  IMAD.WIDE R18, R4, 0x4, R10 ;  /* 0x0000000404127825 */ /* 0x000fc400078e020a */
[----:B------:R-:W4:Y:S02]  /*07d0*/  LDG.E R16, desc[UR6][R16.64] ;  /* 0x0000000610107981 */ /* 0x000f24000c1e1900 */
[C---:B------:R-:W-:Y:S02]  /*07e0*/  IMAD.WIDE R20, R4.reuse, 0x4, R18 ;  /* 0x0000000404147825 */ /* 0x040fe400078e0212 */
[----:B------:R-:W3:Y:S04]  /*07f0*/  LDG.E R10, desc[UR6][R10.64] ;  /* 0x000000060a0a7981 */ /* 0x000ee8000c1e1900 */
[----:B------:R-:W5:Y:S04]  /*0800*/  LDG.E R19, desc[UR6][R18.64] ;  /* 0x0000000612137981 */ /* 0x000f68000c1e1900 */
[----:B------:R-:W5:Y:S01]  /*0810*/  LDG.E R20, desc[UR6][R20.64] ;  /* 0x0000000614147981 */ /* 0x000f62000c1e1900 */
[----:B------:R-:W-:Y:S01]  /*0820*/  IADD3 R5, PT, PT, R4, R5, R4 ;  /* 0x0000000504057210 */ /* 0x000fe20007ffe004 */
[----:B------:R-:W-:Y:S01]  /*0830*/  VIADD R2, R2, 0x8 ;  /* 0x0000000802027836 */ /* 0x000fe20000000000 */
[----:B------:R-:W-:-:S02]  /*0840*/  PLOP3.LUT P0, PT, PT, PT, PT, 0x8, 0x80 ;  /* 0x000000000080781c */ /* 0x000fc40003f0e170 */
[----:B------:R-:W-:Y:S02]  /*0850*/  IADD3 R5, PT, PT, R4, R5, R4 ;  /* 0x0000000504057210 */ /* 0x000fe40007ffe004 */
[----:B--2---:R-:W-:-:S04]  /*0860*/  IADD3 R22, PT, PT, R14, R22, R7 ;  /* 0x000000160e167210 */ /* 0x004fc80007ffe007 */
[----:B----4-:R-:W-:-:S04]  /*0870*/  IADD3 R22, PT, PT, R16, R9, R22 ;  /* 0x0000000910167210 */ /* 0x010fc80007ffe016 */
[----:B---3--:R-:W-:-:S04]  /*0880*/  IADD3 R22, PT, PT, R10, R13, R22 ;  /* 0x0000000d0a167210 */ /* 0x008fc80007ffe016 */
[----:B-----5:R-:W-:-:S07]  /*0890*/  IADD3 R7, PT, PT, R20, R19, R22 ;  /* 0x0000001314077210 */ /* 0x020fce0007ffe016 */
.L_x_10:
[----:B------:R-:W-:Y:S05]  /*08a0*/  BSYNC.RECONVERGENT B3 ;  /* 0x0000000000037941 */ /* 0x000fea0003800200 */
.L_x_9:
[----:B------:R-:W-:-:S13]  /*08b0*/  ISETP.NE.OR P0, PT, R2, RZ, P0 ;  /* 0x000000ff0200720c */ /* 0x000fda0000705670 */
[----:B------:R-:W-:Y:S05]  /*08c0*/  @!P0 BREAK.RELIABLE B0 ;  /* 0x0000000000008942 */ /* 0x000fea0003800100 */
[----:B------:R-:W-:Y:S05]  /*08d0*/  @!P0 BRA `(.L_x_3) ;  /* 0x0000000000448947 */ /* 0x000fea0003800000 */
.L_x_5:
[----:B------:R-:W-:Y:S05]  /*08e0*/  BSYNC.RELIABLE B0 ;  /* 0x0000000000007941 */ /* 0x000fea0003800100 */
.L_x_4:
[----:B------:R-:W0:Y:S02]  /*08f0*/  LDC.64 R8, c[0x0][0x388] ;  /* 0x0000e200ff087b82 */ /* 0x000e240000000a00 */
[----:B0-----:R-:W-:-:S04]  /*0900*/  IMAD.WIDE R8, R5, 0x4, R8 ;  /* 0x0000000405087825 */ /* 0x001fc800078e0208 */
[C---:B------:R-:W-:Y:S02]  /*0910*/  IMAD.WIDE R10, R4.reuse, 0x4, R8 ;  /* 0x00000004040a7825 */ /* 0x040fe400078e0208 */
[----:B------:R-:W2:Y:S02]  /*0920*/  LDG.E R8, desc[UR6][R8.64] ;  /* 0x0000000608087981 */ /* 0x000ea4000c1e1900 */
[C---:B------:R-:W-:Y:S02]  /*0930*/  IMAD.WIDE R12, R4.reuse, 0x4, R10 ;  /* 0x00000004040c7825 */ /* 0x040fe400078e020a */
[----:B------:R-:W2:Y:S02]  /*0940*/  LDG.E R10, desc[UR6][R10.64] ;  /* 0x000000060a0a7981 */ /* 0x000ea4000c1e1900 */
[----:B------:R-:W-:Y:S02]  /*0950*/  IMAD.WIDE R14, R4, 0x4, R12 ;  /* 0x00000004040e7825 */ /* 0x000fe400078e020c */
[----:B------:R-:W3:Y:S04]  /*0960*/  LDG.E R12, desc[UR6][R12.64] ;  /* 0x000000060c0c7981 */ /* 0x000ee8000c1e1900 */
[----:B------:R-:W3:Y:S01]  /*0970*/  LDG.E R14, desc[UR6][R14.64] ;  /* 0x000000060e0e7981 */ /* 0x000ee2000c1e1900 */
[----:B------:R-:W-:-:S05]  /*0980*/  VIADD R2, R2, 0x4 ;  /* 0x0000000402027836 */ /* 0x000fca0000000000 */
[----:B------:R-:W-:Y:S02]  /*0990*/  ISETP.NE.AND P0, PT, R2, RZ, PT ;  /* 0x000000ff0200720c */ /* 0x000fe40003f05270 */
[----:B------:R-:W-:-:S04]  /*09a0*/  IADD3 R5, PT, PT, R4, R5, R4 ;  /* 0x0000000504057210 */ /* 0x000fc80007ffe004 */
[----:B------:R-:W-:Y:S02]  /*09b0*/  IADD3 R5, PT, PT, R4, R5, R4 ;  /* 0x0000000504057210 */ /* 0x000fe40007ffe004 */
[----:B--2---:R-:W-:-:S04]  /*09c0*/  IADD3 R7, PT, PT, R10, R8, R7 ;  /* 0x000000080a077210 */ /* 0x004fc80007ffe007 */
[----:B---3--:R-:W-:Y:S01]  /*09d0*/  IADD3 R7, PT, PT, R14, R12, R7 ;  /* 0x0000000c0e077210 */ /* 0x008fe20007ffe007 */
[----:B------:R-:W-:Y:S06]  /*09e0*/  @P0 BRA `(.L_x_4) ;  /* 0xfffffffc00c00947 */ /* 0x000fec000383ffff */
.L_x_3:
[----:B------:R-:W-:Y:S05]  /*09f0*/  BSYNC.RECONVERGENT B1 ;  /* 0x0000000000017941 */ /* 0x000fea0003800200 */
.L_x_2:
[----:B------:R-:W-:-:S13]  /*0a00*/  ISETP.NE.AND P0, PT, R6, RZ, PT ;  /* 0x000000ff0600720c */ /* 0x000fda0003f05270 */
[----:B------:R-:W-:Y:S05]  /*0a10*/  @!P0 BRA `(.L_x_1) ;  /* 0x0000000000248947 */ /* 0x000fea0003800000 */
[----:B------:R-:W0:Y:S01]  /*0a20*/  LDC.64 R8, c[0x0][0x388] ;  /* 0x0000e200ff087b82 */ /* 0x000e220000000a00 */
[----:B------:R-:W-:-:S07]  /*0a30*/  IMAD.MOV R6, RZ, RZ, -R6 ;  /* 0x000000ffff067224 */ /* 0x000fce00078e0a06 */
.L_x_11:
[----:B0-----:R-:W-:-:S06]  /*0a40*/  IMAD.WIDE R10, R5, 0x4, R8 ;  /* 0x00000004050a7825 */ /* 0x001fcc00078e0208 */
[----:B------:R-:W2:Y:S01]  /*0a50*/  LDG.E R10, desc[UR6][R10.64] ;  /* 0x000000060a0a7981 */ /* 0x000ea2000c1e1900 */
[----:B------:R-:W-:Y:S01]  /*0a60*/  IADD3 R6, PT, PT, R6, 0x1, RZ ;  /* 0x0000000106067810 */ /* 0x000fe20007ffe0ff */
[----:B------:R-:W-:-:S03]  /*0a70*/  IMAD.IADD R5, R4, 0x1, R5 ;  /* 0x0000000104057824 */ /* 0x000fc600078e0205 */
[----:B------:R-:W-:Y:S01]  /*0a80*/  ISETP.NE.AND P0, PT, R6, RZ, PT ;  /* 0x000000ff0600720c */ /* 0x000fe20003f05270 */
[----:B--2---:R-:W-:-:S12]  /*0a90*/  IMAD.IADD R7, R10, 0x1, R7 ;  /* 0x000000010a077824 */ /* 0x004fd800078e0207 */
[----:B------:R-:W-:Y:S05]  /*0aa0*/  @P0 BRA `(.L_x_11) ;  /* 0xfffffffc00e40947 */ /* 0x000fea000383ffff */
.L_x_1:
[----:B------:R-:W-:Y:S05]  /*0ab0*/  BSYNC.RECONVERGENT B2 ;  /* 0x0000000000027941 */ /* 0x000fea0003800200 */
.L_x_0:
[----:B------:R-:W-:Y:S05]  /*0ac0*/  WARPSYNC.ALL ;  /* 0x0000000000007948 */ /* 0x000fea0003800000 */
[----:B------:R-:W0:Y:S01]  /*0ad0*/  S2UR UR5, SR_CgaCtaId ;  /* 0x00000000000579c3 */ /* 0x000e220000008800 */
[----:B------:R-:W-:Y:S01]  /*0ae0*/  UMOV UR4, 0x400 ;  /* 0x0000040000047882 */ /* 0x000fe20000000000 */
[C---:B------:R-:W-:Y:S02]  /*0af0*/  ISETP.GT.U32.AND P1, PT, R0.reuse, 0x1f, PT ;  /* 0x0000001f0000780c */ /* 0x040fe40003f24070 */
[C---:B------:R-:W-:Y:S02]  /*0b00*/  ISETP.GT.U32.AND P2, PT, R0.reuse, 0xf, PT ;  /* 0x0000000f0000780c */ /* 0x040fe40003f44070 */
[----:B------:R-:W-:Y:S01]  /*0b10*/  ISETP.NE.AND P0, PT, R0, RZ, PT ;  /* 0x000000ff0000720c */ /* 0x000fe20003f05270 */
[----:B0-----:R-:W-:-:S06]  /*0b20*/  ULEA UR4, UR5, UR4, 0x18 ;  /* 0x0000000405047291 */ /* 0x001fcc000f8ec0ff */
[----:B------:R-:W-:-:S05]  /*0b30*/  LEA R4, R0, UR4, 0x2 ;  /* 0x0000000400047c11 */ /* 0x000fca000f8e10ff */
[----:B------:R0:W-:Y:S01]  /*0b40*/  STS [R4], R7 ;  /* 0x0000000704007388 */ /* 0x0001e20000000800 */
[----:B------:R-:W-:Y:S08]  /*0b50*/  BAR.SYNC.DEFER_BLOCKING 0x0 ;  /* 0x0000000000007b1d */ /* 0x000ff00000010000 */
[----:B0-----:R-:W0:Y:S01]  /*0b60*/  LDC.64 R6, c[0x0][0x390] ;  /* 0x0000e400ff067b82 */ /* 0x001e220000000a00 */
[----:B------:R-:W-:Y:S04]  /*0b70*/  @!P1 LDS R2, [R4+0x80] ;  /* 0x0000800004029984 */ /* 0x000fe80000000800 */
[----:B------:R-:W1:Y:S02]  /*0b80*/  @!P1 LDS R5, [R4] ;  /* 0x0000000004059984 */ /* 0x000e640000000800 */
[----:B-1----:R-:W-:-:S02]  /*0b90*/  @!P1 IMAD.IADD R5, R2, 0x1, R5 ;  /* 0x0000000102059824 */ /* 0x002fc400078e0205 */
[----:B0-----:R-:W-:-:S03]  /*0ba0*/  IMAD.WIDE.U32 R2, R3, 0x4, R6 ;  /* 0x0000000403027825 */ /* 0x001fc600078e0006 */
[----:B------:R-:W-:Y:S01]  /*0bb0*/  @!P1 STS [R4], R5 ;  /* 0x0000000504009388 */ /* 0x000fe20000000800 */
[----:B------:R-:W-:Y:S01]  /*0bc0*/  BAR.SYNC.DEFER_BLOCKING 0x0 ;  /* 0x0000000000007b1d */ /* 0x000fe20000010000 */
[----:B------:R-:W-:-:S05]  /*0bd0*/  ISETP.GT.U32.AND P1, PT, R0, 0x7, PT ;  /* 0x000000070000780c */ /* 0x000fca0003f24070 */
[----:B------:R-:W-:Y:S04]  /*0be0*/  @!P2 LDS R8, [R4+0x40] ;  /* 0x000040000408a984 */ /* 0x000fe80000000800 */
[----:B------:R-:W0:Y:S04]  /*0bf0*/  @!P2 LDS R11, [R4] ;  /* 0x00000000040ba984 */ /* 0x000e280000000800 */
[----:B------:R-:W1:Y:S01]  /*0c00*/  @!P0 LDS R9, [UR4] ;  /* 0x00000004ff098984 */ /* 0x000e620008000800 */
[----:B0-----:R-:W-:-:S03]  /*0c10*/  @!P2 IMAD.IADD R11, R8, 0x1, R11 ;  /* 0x00000001080ba824 */ /* 0x001fc600078e020b */
[----:B-1----:R-:W-:Y:S04]  /*0c20*/  @!P0 STG.E desc[UR6][R2.64], R9 ;  /* 0x0000000902008986 */ /* 0x002fe8000c101906 */
[----:B------:R-:W-:Y:S01]  /*0c30*/  @!P2 STS [R4], R11 ;  /* 0x0000000b0400a388 */ /* 0x000fe20000000800 */
[----:B------:R-:W-:Y:S01]  /*0c40*/  BAR.SYNC.DEFER_BLOCKING 0x0 ;  /* 0x0000000000007b1d */ /* 0x000fe20000010000 */
[----:B------:R-:W-:-:S05]  /*0c50*/  ISETP.GT.U32.AND P2, PT, R0, 0x3, PT ;  /* 0x000000030000780c */ /* 0x000fca0003f44070 */
[----:B------:R-:W-:Y:S04]  /*0c60*/  @!P1 LDS R6, [R4+0x20] ;  /* 0x0000200004069984 */ /* 0x000fe80000000800 */
[----:B------:R-:W0:Y:S04]  /*0c70*/  @!P1 LDS R7, [R4] ;  /* 0x0000000004079984 */ /* 0x000e280000000800 */
[----:B------:R-:W1:Y:S01]  /*0c80*/  @!P0 LDS R5, [UR4] ;  /* 0x00000004ff058984 */ /* 0x000e620008000800 */
[----:B0-----:R-:W-:-:S03]  /*0c90*/  @!P1 IADD3 R7, PT, PT, R6, R7, RZ ;  /* 0x0000000706079210 */ /* 0x001fc60007ffe0ff */
[----:B-1----:R-:W-:Y:S04]  /*0ca0*/  @!P0 STG.E desc[UR6][R2.64], R5 ;  /* 0x0000000502008986 */ /* 0x002fe8000c101906 */
        /* <DEDUP_REMOVED lines=9> */
[----:B------:R-:W-:Y:S06]  /*0d40*/  BAR.SYNC.DEFER_BLOCKING 0x0 ;  /* 0x0000000000007b1d */ /* 0x000fec0000010000 */
[----:B------:R-:W-:Y:S04]  /*0d50*/  @!P1 LDS R0, [R4+0x8] ;  /* 0x0000080004009984 */ /* 0x000fe80000000800 */
[----:B------:R-:W0:Y:S04]  /*0d60*/  @!P1 LDS R7, [R4] ;  /* 0x0000000004079984 */ /* 0x000e280000000800 */
[----:B------:R-:W1:Y:S01]  /*0d70*/  @!P0 LDS R5, [UR4] ;  /* 0x00000004ff058984 */ /* 0x000e620008000800 */
[----:B0-----:R-:W-:-:S03]  /*0d80*/  @!P1 IMAD.IADD R7, R0, 0x1, R7 ;  /* 0x0000000100079824 */ /* 0x001fc600078e0207 */
[----:B-1----:R-:W-:Y:S04]  /*0d90*/  @!P0 STG.E desc[UR6][R2.64], R5 ;  /* 0x0000000502008986 */ /* 0x002fe8000c101906 */
[----:B------:R-:W-:Y:S01]  /*0da0*/  @!P1 STS [R4], R7 ;  /* 0x0000000704009388 */ /* 0x000fe20000000800 */
[----:B------:R-:W-:Y:S06]  /*0db0*/  BAR.SYNC.DEFER_BLOCKING 0x0 ;  /* 0x0000000000007b1d */ /* 0x000fec0000010000 */
[----:B------:R-:W-:Y:S04]  /*0dc0*/  @!P0 LDS R0, [R4] ;  /* 0x0000000004008984 */ /* 0x000fe80000000800 */
[----:B------:R-:W0:Y:S02]  /*0dd0*/  @!P0 LDS.64 R8, [UR4] ;  /* 0x00000004ff088984 */ /* 0x000e240008000a00 */
[----:B0-----:R-:W-:-:S02]  /*0de0*/  @!P0 IMAD.IADD R9, R0, 0x1, R9 ;  /* 0x0000000100098824 */ /* 0x001fc400078e0209 */
[----:B------:R0:W-:Y:S04]  /*0df0*/  @!P0 STG.E desc[UR6][R2.64], R8 ;  /* 0x0000000802008986 */ /* 0x0001e8000c101906 */
[----:B------:R0:W-:Y:S01]  /*0e00*/  @!P0 STS [R4], R9 ;  /* 0x0000000904008388 */ /* 0x0001e20000000800 */
[----:B------:R-:W-:Y:S06]  /*0e10*/  BAR.SYNC.DEFER_BLOCKING 0x0 ;  /* 0x0000000000007b1d */ /* 0x000fec0000010000 */
[----:B------:R-:W-:Y:S05]  /*0e20*/  @P0 EXIT ;  /* 0x000000000000094d */ /* 0x000fea0003800000 */
[----:B------:R-:W1:Y:S04]  /*0e30*/  LDS R5, [UR4] ;  /* 0x00000004ff057984 */ /* 0x000e680008000800 */
[----:B-1----:R-:W-:Y:S01]  /*0e40*/  STG.E desc[UR6][R2.64], R5 ;  /* 0x0000000502007986 */ /* 0x002fe2000c101906 */
[----:B------:R-:W-:Y:S05]  /*0e50*/  EXIT ;  /* 0x000000000000794d */ /* 0x000fea0003800000 */
.L_x_12:
[----:B------:R-:W-:-:S00]  /*0e60*/  BRA `(.L_x_12) ;  /* 0xfffffffc00fc7947 */ /* 0x000fc0000383ffff */
[----:B------:R-:W-:-:S00]  /*0e70*/  NOP ;  /* 0x0000000000007918 */ /* 0x000fc00000000000 */
        /* <DEDUP_REMOVED lines=8> */
.L_x_13:


//--------------------- .nv.shared._Z12reduceKerneliPiS_ --------------------------
	.section	.nv.shared._Z12reduceKerneliPiS_,"aw",@nobits
	.sectionflags	@""
	.align	4
.nv.shared._Z12reduceKerneliPiS_:
	.zero		1280


//--------------------- .nv.shared.reserved.0     --------------------------
	.section	.nv.shared.reserved.0,"aw",@nobits
	.weak		__nv_reservedSMEM_offset_0_alias
	.size		__nv_reservedSMEM_offset_0_alias, 0, 64
	.other		__nv_reservedSMEM_offset_0_alias,@"STO_CUDA_RESERVED_SHARED STV_DEFAULT"
__nv_reservedSMEM_offset_0_alias:
	.zero		0
	.zero		64


//--------------------- .nv.constant0._Z12reduceKerneliPiS_ --------------------------
	.section	.nv.constant0._Z12reduceKerneliPiS_,"a",@progbits
	.sectionflags	@""
	.align	4
.nv.constant0._Z12reduceKerneliPiS_:
	.zero		920


//--------------------- SYMBOLS --------------------------

	.type		.nv.reservedSmem.offset0,@object
	.size		.nv.reservedSmem.offset0,0x4
	.type		.nv.reservedSmem.cap,@object
	.size		.nv.reservedSmem.cap,0x4
